	.headerflags	@"EF_CUDA_TEXMODE_UNIFIED EF_CUDA_64BIT_ADDRESS EF_CUDA_ACCELERATORS EF_CUDA_SM90 EF_CUDA_VIRTUAL_SM(EF_CUDA_SM90)"
	.elftype	@"ET_EXEC"


//--------------------- .nv.info                  --------------------------
	.section	.nv.info,"",@"SHT_CUDA_INFO"
	.align	4


	//----- nvinfo : EIATTR_REGCOUNT
	.align		4
        /*0000*/ 	.byte	0x04, 0x2f
        /*0002*/ 	.short	(.L_1 - .L_0)
	.align		4
.L_0:
        /*0004*/ 	.word	index@(triton_poi_fused_mul_sigmoid_4)
        /*0008*/ 	.word	0x00000010


	//----- nvinfo : EIATTR_MIN_STACK_SIZE
	.align		4
.L_1:
        /*000c*/ 	.byte	0x04, 0x12
        /*000e*/ 	.short	(.L_3 - .L_2)
	.align		4
.L_2:
        /*0010*/ 	.word	index@(triton_poi_fused_mul_sigmoid_4)
        /*0014*/ 	.word	0x00000000


	//----- nvinfo : EIATTR_FRAME_SIZE
	.align		4
.L_3:
        /*0018*/ 	.byte	0x04, 0x11
        /*001a*/ 	.short	(.L_5 - .L_4)
	.align		4
.L_4:
        /*001c*/ 	.word	index@(triton_poi_fused_mul_sigmoid_4)
        /*0020*/ 	.word	0x00000000


	//----- nvinfo : EIATTR_MIN_STACK_SIZE
	.align		4
.L_5:
        /*0024*/ 	.byte	0x04, 0x12
        /*0026*/ 	.short	(.L_7 - .L_6)
	.align		4
.L_6:
        /*0028*/ 	.word	index@(triton_poi_fused_mul_sigmoid_4)
        /*002c*/ 	.word	0x00000000
.L_7:


//--------------------- .nv.info.triton_poi_fused_mul_sigmoid_4 --------------------------
	.section	.nv.info.triton_poi_fused_mul_sigmoid_4,"",@"SHT_CUDA_INFO"
	.sectionflags	@""
	.align	4


	//----- nvinfo : EIATTR_CUDA_API_VERSION
	.align		4
        /*0000*/ 	.byte	0x04, 0x37
        /*0002*/ 	.short	(.L_9 - .L_8)
.L_8:
        /*0004*/ 	.word	0x0000007c


	//----- nvinfo : EIATTR_KPARAM_INFO
	.align		4
.L_9:
        /*0008*/ 	.byte	0x04, 0x17
        /*000a*/ 	.short	(.L_11 - .L_10)
.L_10:
        /*000c*/ 	.word	0x00000000
        /*0010*/ 	.short	0x0004
        /*0012*/ 	.short	0x0020
        /*0014*/ 	.byte	0x00, 0xf0, 0x11, 0x00


	//----- nvinfo : EIATTR_KPARAM_INFO
	.align		4
.L_11:
        /*0018*/ 	.byte	0x04, 0x17
        /*001a*/ 	.short	(.L_13 - .L_12)
.L_12:
        /*001c*/ 	.word	0x00000000
        /*0020*/ 	.short	0x0003
        /*0022*/ 	.short	0x0018
        /*0024*/ 	.byte	0x00, 0xf4, 0x21, 0x00


	//----- nvinfo : EIATTR_KPARAM_INFO
	.align		4
.L_13:
        /*0028*/ 	.byte	0x04, 0x17
        /*002a*/ 	.short	(.L_15 - .L_14)
.L_14:
        /*002c*/ 	.word	0x00000000
        /*0030*/ 	.short	0x0002
        /*0032*/ 	.short	0x0010
        /*0034*/ 	.byte	0x00, 0xf4, 0x21, 0x00


	//----- nvinfo : EIATTR_KPARAM_INFO
	.align		4
.L_15:
        /*0038*/ 	.byte	0x04, 0x17
        /*003a*/ 	.short	(.L_17 - .L_16)
.L_16:
        /*003c*/ 	.word	0x00000000
        /*0040*/ 	.short	0x0001
        /*0042*/ 	.short	0x0008
        /*0044*/ 	.byte	0x00, 0xf4, 0x21, 0x00


	//----- nvinfo : EIATTR_KPARAM_INFO
	.align		4
.L_17:
        /*0048*/ 	.byte	0x04, 0x17
        /*004a*/ 	.short	(.L_19 - .L_18)
.L_18:
        /*004c*/ 	.word	0x00000000
        /*0050*/ 	.short	0x0000
        /*0052*/ 	.short	0x0000
        /*0054*/ 	.byte	0x00, 0xf4, 0x21, 0x00


	//----- nvinfo : EIATTR_SPARSE_MMA_MASK
	.align		4
.L_19:
        /*0058*/ 	.byte	0x03, 0x50
        /*005a*/ 	.short	0x0000


	//----- nvinfo : EIATTR_MAXREG_COUNT
	.align		4
        /*005c*/ 	.byte	0x03, 0x1b
        /*005e*/ 	.short	0x00ff


	//----- nvinfo : EIATTR_EXIT_INSTR_OFFSETS
	.align		4
        /*0060*/ 	.byte	0x04, 0x1c
        /*0062*/ 	.short	(.L_21 - .L_20)


	//   ....[0]....
.L_20:
        /*0064*/ 	.word	0x000003e0


	//   ....[1]....
        /*0068*/ 	.word	0x00000400


	//----- nvinfo : EIATTR_REQNTID
	.align		4
.L_21:
        /*006c*/ 	.byte	0x04, 0x10
        /*006e*/ 	.short	(.L_23 - .L_22)
.L_22:
        /*0070*/ 	.word	0x00000080
        /*0074*/ 	.word	0x00000001
        /*0078*/ 	.word	0x00000001


	//----- nvinfo : EIATTR_CBANK_PARAM_SIZE
	.align		4
.L_23:
        /*007c*/ 	.byte	0x03, 0x19
        /*007e*/ 	.short	0x0024


	//----- nvinfo : EIATTR_PARAM_CBANK
	.align		4
        /*0080*/ 	.byte	0x04, 0x0a
        /*0082*/ 	.short	(.L_25 - .L_24)
	.align		4
.L_24:
        /*0084*/ 	.word	index@(.nv.constant0.triton_poi_fused_mul_sigmoid_4)
        /*0088*/ 	.short	0x0210
        /*008a*/ 	.short	0x0024


	//----- nvinfo : EIATTR_SW_WAR
	.align		4
.L_25:
        /*008c*/ 	.byte	0x04, 0x36
        /*008e*/ 	.short	(.L_27 - .L_26)
.L_26:
        /*0090*/ 	.word	0x00000008
.L_27:


//--------------------- .nv.callgraph             --------------------------
	.section	.nv.callgraph,"",@"SHT_CUDA_CALLGRAPH"
	.align	4
	.sectionentsize	8
	.align		4
        /*0000*/ 	.word	0x00000000
	.align		4
        /*0004*/ 	.word	0xffffffff
	.align		4
        /*0008*/ 	.word	0x00000000
	.align		4
        /*000c*/ 	.word	0xfffffffe
	.align		4
        /*0010*/ 	.word	0x00000000
	.align		4
        /*0014*/ 	.word	0xfffffffd
	.align		4
        /*0018*/ 	.word	0x00000000
	.align		4
        /*001c*/ 	.word	0xfffffffc


//--------------------- .text.triton_poi_fused_mul_sigmoid_4 --------------------------
	.section	.text.triton_poi_fused_mul_sigmoid_4,"ax",@progbits
	.align	128
        .global         triton_poi_fused_mul_sigmoid_4
        .type           triton_poi_fused_mul_sigmoid_4,@function
        .size           triton_poi_fused_mul_sigmoid_4,(.L_x_1 - triton_poi_fused_mul_sigmoid_4)
        .other          triton_poi_fused_mul_sigmoid_4,@"STO_CUDA_ENTRY STV_DEFAULT"
triton_poi_fused_mul_sigmoid_4:
.text.triton_poi_fused_mul_sigmoid_4:
[----:B------:R-:W0:Y:S02]  /*0000*/  LDC R1, c[0x0][0x28] ;  /* 0x00000a00ff017b82 */ /* 0x000e240000000800 */
[----:B------:R-:W1:Y:S01]  /*0010*/  S2R R0, SR_TID.X ;  /* 0x0000000000007919 */ /* 0x000e620000002100 */
[----:B------:R-:W2:Y:S01]  /*0020*/  LDC.64 R10, c[0x0][0x220] ;  /* 0x00008800ff0a7b82 */ /* 0x000ea20000000a00 */
[----:B------:R-:W-:Y:S01]  /*0030*/  ULDC.64 UR4, c[0x0][0x208] ;  /* 0x0000820000047ab9 */ /* 0x000fe20000000a00 */
[----:B------:R-:W3:Y:S06]  /*0040*/  S2R R3, SR_CTAID.X ;  /* 0x0000000000037919 */ /* 0x000eec0000002500 */
[----:B------:R-:W4:Y:S08]  /*0050*/  LDC.64 R8, c[0x0][0x218] ;  /* 0x00008600ff087b82 */ /* 0x000f300000000a00 */
[----:B------:R-:W5:Y:S01]  /*0060*/  LDC.64 R6, c[0x0][0x210] ;  /* 0x00008400ff067b82 */ /* 0x000f620000000a00 */
[----:B-1----:R-:W-:-:S04]  /*0070*/  SHF.L.U32 R0, R0, 0x1, RZ ;  /* 0x0000000100007819 */ /* 0x002fc800000006ff */
[----:B------:R-:W-:Y:S02]  /*0080*/  LOP3.LUT R0, R0, 0xfe, RZ, 0xc0, !PT ;  /* 0x000000fe00007812 */ /* 0x000fe400078ec0ff */
[----:B---3--:R-:W-:Y:S02]  /*0090*/  SHF.R.S32.HI R5, RZ, 0x17, R3 ;  /* 0x00000017ff057819 */ /* 0x008fe40000011403 */
[----:B------:R-:W-:Y:S02]  /*00a0*/  LEA R0, R3, R0, 0x8 ;  /* 0x0000000003007211 */ /* 0x000fe400078e40ff */
[----:B------:R-:W-:Y:S02]  /*00b0*/  SGXT R5, R5, 0x1 ;  /* 0x000000010505781a */ /* 0x000fe40000000200 */
[----:B------:R-:W-:Y:S02]  /*00c0*/  SHF.R.S32.HI R3, RZ, 0x1f, R0 ;  /* 0x0000001fff037819 */ /* 0x000fe40000011400 */
[----:B------:R-:W-:-:S02]  /*00d0*/  LEA.HI R5, R5, R0, RZ, 0x6 ;  /* 0x0000000005057211 */ /* 0x000fc400078f30ff */
[----:B------:R-:W-:Y:S02]  /*00e0*/  LEA.HI R4, R3, R0, RZ, 0x4 ;  /* 0x0000000003047211 */ /* 0x000fe400078f20ff */
[----:B------:R-:W-:Y:S02]  /*00f0*/  SHF.R.S32.HI R2, RZ, 0x6, R5 ;  /* 0x00000006ff027819 */ /* 0x000fe40000011405 */
[----:B------:R-:W-:Y:S02]  /*0100*/  LOP3.LUT R3, R4, 0xfffffff0, RZ, 0xc0, !PT ;  /* 0xfffffff004037812 */ /* 0x000fe400078ec0ff */
[----:B------:R-:W-:Y:S02]  /*0110*/  ISETP.GE.AND P0, PT, R0, 0x100, PT ;  /* 0x000001000000780c */ /* 0x000fe40003f06270 */
[----:B------:R-:W-:-:S04]  /*0120*/  IADD3 R3, R0, -R3, RZ ;  /* 0x8000000300037210 */ /* 0x000fc80007ffe0ff */
[----:B------:R-:W-:-:S05]  /*0130*/  LEA R3, R2, R3, 0x4 ;  /* 0x0000000302037211 */ /* 0x000fca00078e20ff */
[----:B--2---:R-:W-:Y:S01]  /*0140*/  IMAD.WIDE R10, R3, 0x4, R10 ;  /* 0x00000004030a7825 */ /* 0x004fe200078e020a */
[----:B------:R-:W-:-:S06]  /*0150*/  CS2R R2, SRZ ;  /* 0x0000000000027805 */ /* 0x000fcc000001ff00 */
[----:B------:R1:W2:Y:S01]  /*0160*/  @!P0 LDG.E.EL.64 R2, desc[UR4][R10.64] ;  /* 0x000000040a028981 */ /* 0x0002a2000c2e1b00 */
[----:B------:R-:W-:Y:S02]  /*0170*/  SHF.R.S32.HI R5, RZ, 0x4, R4 ;  /* 0x00000004ff057819 */ /* 0x000fe40000011404 */
[----:B------:R-:W-:Y:S01]  /*0180*/  CS2R R12, SRZ ;  /* 0x00000000000c7805 */ /* 0x000fe2000001ff00 */
[----:B-----5:R-:W-:-:S04]  /*0190*/  IMAD.WIDE R6, R0, 0x4, R6 ;  /* 0x0000000400067825 */ /* 0x020fc800078e0206 */
[----:B----4-:R-:W-:Y:S01]  /*01a0*/  IMAD.WIDE R8, R5, 0x4, R8 ;  /* 0x0000000405087825 */ /* 0x010fe200078e0208 */
[----:B------:R-:W-:-:S04]  /*01b0*/  CS2R R4, SRZ ;  /* 0x0000000000047805 */ /* 0x000fc8000001ff00 */
[----:B------:R-:W3:Y:S04]  /*01c0*/  @!P0 LDG.E.EL R13, desc[UR4][R8.64] ;  /* 0x00000004080d8981 */ /* 0x000ee8000c2e1900 */
[----:B------:R4:W3:Y:S04]  /*01d0*/  @!P0 LDG.E.64 R4, desc[UR4][R6.64] ;  /* 0x0000000406048981 */ /* 0x0008e8000c1e1b00 */
[----:B------:R5:W3:Y:S01]  /*01e0*/  @!P0 LDG.E.EL R12, desc[UR4][R8.64] ;  /* 0x00000004080c8981 */ /* 0x000ae2000c2e1900 */
[----:B-1----:R-:W-:Y:S01]  /*01f0*/  HFMA2.MMA R11, -RZ, RZ, 1.625, 0 ;  /* 0x3e800000ff0b7435 */ /* 0x002fe200000001ff */
[----:B--2---:R-:W-:Y:S01]  /*0200*/  FADD R2, RZ, -R2 ;  /* 0x80000002ff027221 */ /* 0x004fe20000000000 */
[----:B------:R-:W-:-:S03]  /*0210*/  FADD R3, RZ, -R3 ;  /* 0x80000003ff037221 */ /* 0x000fc60000000000 */
[----:B------:R-:W-:Y:S01]  /*0220*/  FMUL R2, R2, 1.4426950216293334961 ;  /* 0x3fb8aa3b02027820 */ /* 0x000fe20000400000 */
[----:B------:R-:W-:-:S04]  /*0230*/  FMUL R10, R3, 1.4426950216293334961 ;  /* 0x3fb8aa3b030a7820 */ /* 0x000fc80000400000 */
[----:B------:R-:W-:Y:S02]  /*0240*/  FSETP.GEU.AND P1, PT, R2, -126, PT ;  /* 0xc2fc00000200780b */ /* 0x000fe40003f2e000 */
[----:B------:R-:W-:-:S11]  /*0250*/  FSETP.GEU.AND P2, PT, R10, -126, PT ;  /* 0xc2fc00000a00780b */ /* 0x000fd60003f4e000 */
[----:B------:R-:W-:Y:S02]  /*0260*/  @!P1 FMUL R2, R2, 0.5 ;  /* 0x3f00000002029820 */ /* 0x000fe40000400000 */
[----:B------:R-:W-:Y:S02]  /*0270*/  @!P2 FMUL R10, R10, 0.5 ;  /* 0x3f0000000a0aa820 */ /* 0x000fe40000400000 */
[----:B------:R-:W1:Y:S08]  /*0280*/  MUFU.EX2 R3, R2 ;  /* 0x0000000200037308 */ /* 0x000e700000000800 */
[----:B----4-:R-:W2:Y:S01]  /*0290*/  MUFU.EX2 R6, R10 ;  /* 0x0000000a00067308 */ /* 0x010ea20000000800 */
[----:B-1----:R-:W-:-:S04]  /*02a0*/  @!P1 FMUL R3, R3, R3 ;  /* 0x0000000303039220 */ /* 0x002fc80000400000 */
[----:B------:R-:W-:Y:S02]  /*02b0*/  FADD R7, R3, 1 ;  /* 0x3f80000003077421 */ /* 0x000fe40000000000 */
[----:B------:R-:W1:Y:S01]  /*02c0*/  LDC.64 R2, c[0x0][0x228] ;  /* 0x00008a00ff027b82 */ /* 0x000e620000000a00 */
[----:B--2---:R-:W-:-:S04]  /*02d0*/  @!P2 FMUL R6, R6, R6 ;  /* 0x000000060606a220 */ /* 0x004fc80000400000 */
[----:B------:R-:W-:Y:S01]  /*02e0*/  FADD R6, R6, 1 ;  /* 0x3f80000006067421 */ /* 0x000fe20000000000 */
[----:B------:R-:W-:-:S04]  /*02f0*/  FSETP.GT.AND P1, PT, R7, 8.50705917302346158658e+37, PT ;  /* 0x7e8000000700780b */ /* 0x000fc80003f24000 */
[----:B------:R-:W-:-:S09]  /*0300*/  FSETP.GT.AND P2, PT, R6, 8.50705917302346158658e+37, PT ;  /* 0x7e8000000600780b */ /* 0x000fd20003f44000 */
[----:B------:R-:W-:-:S04]  /*0310*/  @P1 FMUL R7, R7, 0.25 ;  /* 0x3e80000007071820 */ /* 0x000fc80000400000 */
[----:B------:R-:W-:Y:S02]  /*0320*/  @P2 FMUL R6, R6, 0.25 ;  /* 0x3e80000006062820 */ /* 0x000fe40000400000 */
[----:B------:R-:W2:Y:S08]  /*0330*/  MUFU.RCP R7, R7 ;  /* 0x0000000700077308 */ /* 0x000eb00000001000 */
[----:B------:R-:W4:Y:S01]  /*0340*/  MUFU.RCP R6, R6 ;  /* 0x0000000600067308 */ /* 0x000f220000001000 */
[----:B-----5:R-:W-:-:S02]  /*0350*/  FSEL R8, R11, 1, P1 ;  /* 0x3f8000000b087808 */ /* 0x020fc40000800000 */
[----:B------:R-:W-:Y:S01]  /*0360*/  FSEL R11, R11, 1, P2 ;  /* 0x3f8000000b0b7808 */ /* 0x000fe20001000000 */
[----:B---3--:R-:W-:Y:S01]  /*0370*/  FMUL R4, R13, R4 ;  /* 0x000000040d047220 */ /* 0x008fe20000400000 */
[----:B------:R-:W-:Y:S01]  /*0380*/  FMUL R5, R12, R5 ;  /* 0x000000050c057220 */ /* 0x000fe20000400000 */
[----:B--2---:R-:W-:Y:S01]  /*0390*/  FMUL R9, R7, R8 ;  /* 0x0000000807097220 */ /* 0x004fe20000400000 */
[----:B-1----:R-:W-:-:S04]  /*03a0*/  IMAD.WIDE R2, R0, 0x4, R2 ;  /* 0x0000000400027825 */ /* 0x002fc800078e0202 */
[----:B------:R-:W-:Y:S01]  /*03b0*/  FMUL R4, R4, R9 ;  /* 0x0000000904047220 */ /* 0x000fe20000400000 */
[----:B----4-:R-:W-:-:S04]  /*03c0*/  FMUL R8, R6, R11 ;  /* 0x0000000b06087220 */ /* 0x010fc80000400000 */
[----:B------:R-:W-:Y:S01]  /*03d0*/  FMUL R5, R5, R8 ;  /* 0x0000000805057220 */ /* 0x000fe20000400000 */
[----:B------:R-:W-:Y:S06]  /*03e0*/  @P0 EXIT ;  /* 0x000000000000094d */ /* 0x000fec0003800000 */
[----:B------:R-:W-:Y:S01]  /*03f0*/  STG.E.64 desc[UR4][R2.64], R4 ;  /* 0x0000000402007986 */ /* 0x000fe2000c101b04 */
[----:B------:R-:W-:Y:S05]  /*0400*/  EXIT ;  /* 0x000000000000794d */ /* 0x000fea0003800000 */
.L_x_0:
[----:B------:R-:W-:-:S00]  /*0410*/  BRA `(.L_x_0) ;  /* 0xfffffffc00fc7947 */ /* 0x000fc0000383ffff */
[----:B------:R-:W-:-:S00]  /*0420*/  NOP ;  /* 0x0000000000007918 */ /* 0x000fc00000000000 */
        /* <DEDUP_REMOVED lines=13> */
.L_x_1:


//--------------------- .nv.constant0.triton_poi_fused_mul_sigmoid_4 --------------------------
	.section	.nv.constant0.triton_poi_fused_mul_sigmoid_4,"a",@progbits
	.sectionflags	@""
	.align	4
.nv.constant0.triton_poi_fused_mul_sigmoid_4:
	.zero		564
